//
// Generated by NVIDIA NVVM Compiler
//
// Compiler Build ID: CL-36424714
// Cuda compilation tools, release 13.0, V13.0.88
// Based on NVVM 20.0.0
//

.version 9.0
.target sm_100
.address_size 64

	// .globl	_Z6MatMulPiS_S_i

.visible .entry _Z6MatMulPiS_S_i(
	.param .u64 .ptr .align 1 _Z6MatMulPiS_S_i_param_0,
	.param .u64 .ptr .align 1 _Z6MatMulPiS_S_i_param_1,
	.param .u64 .ptr .align 1 _Z6MatMulPiS_S_i_param_2,
	.param .u32 _Z6MatMulPiS_S_i_param_3
)
{
	.reg .pred 	%p<10>;
	.reg .b32 	%r<146>;
	.reg .b64 	%rd<48>;

	ld.param.u64 	%rd5, [_Z6MatMulPiS_S_i_param_0];
	ld.param.u64 	%rd6, [_Z6MatMulPiS_S_i_param_1];
	ld.param.u64 	%rd4, [_Z6MatMulPiS_S_i_param_2];
	ld.param.u32 	%r56, [_Z6MatMulPiS_S_i_param_3];
	cvta.to.global.u64 	%rd1, %rd6;
	cvta.to.global.u64 	%rd2, %rd5;
	mov.u32 	%r57, %ctaid.x;
	mov.u32 	%r58, %ntid.x;
	mov.u32 	%r59, %tid.x;
	mad.lo.s32 	%r1, %r57, %r58, %r59;
	mov.u32 	%r60, %ctaid.y;
	mov.u32 	%r61, %ntid.y;
	mul.lo.s32 	%r2, %r60, %r61;
	mov.u32 	%r3, %tid.y;
	add.s32 	%r62, %r2, %r3;
	max.s32 	%r63, %r1, %r62;
	setp.ge.s32 	%p1, %r63, %r56;
	@%p1 bra 	$L__BB0_13;
	mul.lo.s32 	%r5, %r56, %r1;
	and.b32  	%r6, %r56, 7;
	setp.lt.u32 	%p2, %r56, 8;
	mov.b32 	%r140, 0;
	mov.u32 	%r145, %r140;
	@%p2 bra 	$L__BB0_4;
	and.b32  	%r140, %r56, 2147483640;
	neg.s32 	%r134, %r140;
	add.s32 	%r67, %r3, %r56;
	add.s32 	%r133, %r67, %r2;
	shl.b32 	%r10, %r56, 3;
	shl.b32 	%r68, %r56, 1;
	add.s32 	%r132, %r62, %r68;
	mad.lo.s32 	%r131, %r56, 3, %r62;
	shl.b32 	%r69, %r56, 2;
	add.s32 	%r130, %r62, %r69;
	mad.lo.s32 	%r129, %r56, 5, %r62;
	mad.lo.s32 	%r128, %r56, 6, %r62;
	mad.lo.s32 	%r127, %r56, 7, %r62;
	add.s64 	%rd3, %rd2, 16;
	mov.b32 	%r145, 0;
	mov.u32 	%r125, %r5;
	mov.u32 	%r126, %r62;
$L__BB0_3:
	.pragma "nounroll";
	mul.wide.s32 	%rd7, %r125, 4;
	add.s64 	%rd8, %rd3, %rd7;
	ld.global.u32 	%r70, [%rd8+-16];
	mul.wide.u32 	%rd9, %r126, 4;
	add.s64 	%rd10, %rd1, %rd9;
	ld.global.u32 	%r71, [%rd10];
	mad.lo.s32 	%r72, %r71, %r70, %r145;
	ld.global.u32 	%r73, [%rd8+-12];
	mul.wide.u32 	%rd11, %r133, 4;
	add.s64 	%rd12, %rd1, %rd11;
	ld.global.u32 	%r74, [%rd12];
	mad.lo.s32 	%r75, %r74, %r73, %r72;
	ld.global.u32 	%r76, [%rd8+-8];
	mul.wide.u32 	%rd13, %r132, 4;
	add.s64 	%rd14, %rd1, %rd13;
	ld.global.u32 	%r77, [%rd14];
	mad.lo.s32 	%r78, %r77, %r76, %r75;
	ld.global.u32 	%r79, [%rd8+-4];
	mul.wide.u32 	%rd15, %r131, 4;
	add.s64 	%rd16, %rd1, %rd15;
	ld.global.u32 	%r80, [%rd16];
	mad.lo.s32 	%r81, %r80, %r79, %r78;
	ld.global.u32 	%r82, [%rd8];
	mul.wide.u32 	%rd17, %r130, 4;
	add.s64 	%rd18, %rd1, %rd17;
	ld.global.u32 	%r83, [%rd18];
	mad.lo.s32 	%r84, %r83, %r82, %r81;
	ld.global.u32 	%r85, [%rd8+4];
	mul.wide.u32 	%rd19, %r129, 4;
	add.s64 	%rd20, %rd1, %rd19;
	ld.global.u32 	%r86, [%rd20];
	mad.lo.s32 	%r87, %r86, %r85, %r84;
	ld.global.u32 	%r88, [%rd8+8];
	mul.wide.u32 	%rd21, %r128, 4;
	add.s64 	%rd22, %rd1, %rd21;
	ld.global.u32 	%r89, [%rd22];
	mad.lo.s32 	%r90, %r89, %r88, %r87;
	ld.global.u32 	%r91, [%rd8+12];
	mul.wide.u32 	%rd23, %r127, 4;
	add.s64 	%rd24, %rd1, %rd23;
	ld.global.u32 	%r92, [%rd24];
	mad.lo.s32 	%r145, %r92, %r91, %r90;
	add.s32 	%r134, %r134, 8;
	add.s32 	%r133, %r133, %r10;
	add.s32 	%r132, %r132, %r10;
	add.s32 	%r131, %r131, %r10;
	add.s32 	%r130, %r130, %r10;
	add.s32 	%r129, %r129, %r10;
	add.s32 	%r128, %r128, %r10;
	add.s32 	%r127, %r127, %r10;
	add.s32 	%r126, %r126, %r10;
	add.s32 	%r125, %r125, 8;
	setp.ne.s32 	%p3, %r134, 0;
	@%p3 bra 	$L__BB0_3;
$L__BB0_4:
	setp.eq.s32 	%p4, %r6, 0;
	@%p4 bra 	$L__BB0_12;
	and.b32  	%r42, %r56, 3;
	setp.lt.u32 	%p5, %r6, 4;
	@%p5 bra 	$L__BB0_7;
	add.s32 	%r94, %r140, %r5;
	mul.wide.s32 	%rd25, %r94, 4;
	add.s64 	%rd26, %rd2, %rd25;
	ld.global.u32 	%r95, [%rd26];
	mad.lo.s32 	%r96, %r140, %r56, %r62;
	mul.wide.u32 	%rd27, %r96, 4;
	add.s64 	%rd28, %rd1, %rd27;
	ld.global.u32 	%r97, [%rd28];
	mad.lo.s32 	%r98, %r97, %r95, %r145;
	ld.global.u32 	%r99, [%rd26+4];
	add.s32 	%r100, %r96, %r56;
	mul.wide.u32 	%rd29, %r100, 4;
	add.s64 	%rd30, %rd1, %rd29;
	ld.global.u32 	%r101, [%rd30];
	mad.lo.s32 	%r102, %r101, %r99, %r98;
	ld.global.u32 	%r103, [%rd26+8];
	add.s32 	%r104, %r100, %r56;
	mul.wide.u32 	%rd31, %r104, 4;
	add.s64 	%rd32, %rd1, %rd31;
	ld.global.u32 	%r105, [%rd32];
	mad.lo.s32 	%r106, %r105, %r103, %r102;
	ld.global.u32 	%r107, [%rd26+12];
	add.s32 	%r108, %r104, %r56;
	mul.wide.u32 	%rd33, %r108, 4;
	add.s64 	%rd34, %rd1, %rd33;
	ld.global.u32 	%r109, [%rd34];
	mad.lo.s32 	%r145, %r109, %r107, %r106;
	add.s32 	%r140, %r140, 4;
$L__BB0_7:
	setp.eq.s32 	%p6, %r42, 0;
	@%p6 bra 	$L__BB0_12;
	setp.eq.s32 	%p7, %r42, 1;
	@%p7 bra 	$L__BB0_10;
	add.s32 	%r111, %r140, %r5;
	mul.wide.s32 	%rd35, %r111, 4;
	add.s64 	%rd36, %rd2, %rd35;
	ld.global.u32 	%r112, [%rd36];
	mad.lo.s32 	%r113, %r140, %r56, %r62;
	mul.wide.u32 	%rd37, %r113, 4;
	add.s64 	%rd38, %rd1, %rd37;
	ld.global.u32 	%r114, [%rd38];
	mad.lo.s32 	%r115, %r114, %r112, %r145;
	ld.global.u32 	%r116, [%rd36+4];
	add.s32 	%r117, %r113, %r56;
	mul.wide.u32 	%rd39, %r117, 4;
	add.s64 	%rd40, %rd1, %rd39;
	ld.global.u32 	%r118, [%rd40];
	mad.lo.s32 	%r145, %r118, %r116, %r115;
	add.s32 	%r140, %r140, 2;
$L__BB0_10:
	and.b32  	%r119, %r56, 1;
	setp.eq.b32 	%p8, %r119, 1;
	not.pred 	%p9, %p8;
	@%p9 bra 	$L__BB0_12;
	add.s32 	%r120, %r140, %r5;
	mul.wide.s32 	%rd41, %r120, 4;
	add.s64 	%rd42, %rd2, %rd41;
	ld.global.u32 	%r121, [%rd42];
	mad.lo.s32 	%r122, %r140, %r56, %r62;
	mul.wide.u32 	%rd43, %r122, 4;
	add.s64 	%rd44, %rd1, %rd43;
	ld.global.u32 	%r123, [%rd44];
	mad.lo.s32 	%r145, %r123, %r121, %r145;
$L__BB0_12:
	add.s32 	%r124, %r5, %r62;
	cvta.to.global.u64 	%rd45, %rd4;
	mul.wide.s32 	%rd46, %r124, 4;
	add.s64 	%rd47, %rd45, %rd46;
	st.global.u32 	[%rd47], %r145;
$L__BB0_13:
	ret;

}


// ===== COMPILED SASS (sm_100) =====

	.target	sm_100

	.elftype	@"ET_EXEC"


//--------------------- .note.nv.tkinfo           --------------------------
	.section	.note.nv.tkinfo,"",@"SHT_NOTE"
	.sectionflags	@"SHF_NOTE_NV_TKINFO"
	.tkinfo
        /*0018*/ 	.word	0x00000002
        /*0030*/ 	.string	""
        /*0030*/ 	.string	"ptxas"
        /*0030*/ 	.string	"Cuda compilation tools, release 13.0, V13.0.88"
        /*0030*/ 	.string	"Build cuda_13.0.r13.0/compiler.36424714_0"
        /*0030*/ 	.string	"-arch sm_100 -m 64 "



//--------------------- .note.nv.cuinfo           --------------------------
	.section	.note.nv.cuinfo,"",@"SHT_NOTE"
	.sectionflags	@"SHF_NOTE_NV_CUINFO"
        /*0018*/ 	.short	0x0002
        /*001a*/ 	.short	0x0064
        /*001c*/ 	.short	0x0082
	.zero		2


//--------------------- .nv.info                  --------------------------
	.section	.nv.info,"",@"SHT_CUDA_INFO"
	.align	4


	//----- nvinfo : EIATTR_REGCOUNT
	.align		4
        /*0000*/ 	.byte	0x04, 0x2f
        /*0002*/ 	.short	(.L_1 - .L_0)
	.align		4
.L_0:
        /*0004*/ 	.word	index@(_Z6MatMulPiS_S_i)
        /*0008*/ 	.word	0x00000020


	//----- nvinfo : EIATTR_FRAME_SIZE
	.align		4
.L_1:
        /*000c*/ 	.byte	0x04, 0x11
        /*000e*/ 	.short	(.L_3 - .L_2)
	.align		4
.L_2:
        /*0010*/ 	.word	index@(_Z6MatMulPiS_S_i)
        /*0014*/ 	.word	0x00000000


	//----- nvinfo : EIATTR_MIN_STACK_SIZE
	.align		4
.L_3:
        /*0018*/ 	.byte	0x04, 0x12
        /*001a*/ 	.short	(.L_5 - .L_4)
	.align		4
.L_4:
        /*001c*/ 	.word	index@(_Z6MatMulPiS_S_i)
        /*0020*/ 	.word	0x00000000
.L_5:


//--------------------- .nv.compat                --------------------------
	.section	.nv.compat,"",@"SHT_CUDA_COMPAT_INFO"
	.align	4
        /*0000*/ 	.byte	0x02, 0x09, 0x00, 0x00, 0x02, 0x02, 0x01, 0x00, 0x02, 0x05, 0x05, 0x00, 0x03, 0x07, 0x01, 0x01
        /*0010*/ 	.byte	0x02, 0x03, 0x00, 0x00, 0x02, 0x06, 0x01, 0x00, 0x04, 0x0b, 0x08, 0x00, 0x09, 0x00, 0x00, 0x00
        /*0020*/ 	.byte	0x00, 0x00, 0x00, 0x00


//--------------------- .nv.info._Z6MatMulPiS_S_i --------------------------
	.section	.nv.info._Z6MatMulPiS_S_i,"",@"SHT_CUDA_INFO"
	.sectionflags	@""
	.align	4


	//----- nvinfo : EIATTR_CUDA_API_VERSION
	.align		4
        /*0000*/ 	.byte	0x04, 0x37
        /*0002*/ 	.short	(.L_7 - .L_6)
.L_6:
        /*0004*/ 	.word	0x00000082


	//----- nvinfo : EIATTR_KPARAM_INFO
	.align		4
.L_7:
        /*0008*/ 	.byte	0x04, 0x17
        /*000a*/ 	.short	(.L_9 - .L_8)
.L_8:
        /*000c*/ 	.word	0x00000000
        /*0010*/ 	.short	0x0003
        /*0012*/ 	.short	0x0018
        /*0014*/ 	.byte	0x00, 0xf0, 0x11, 0x00


	//----- nvinfo : EIATTR_KPARAM_INFO
	.align		4
.L_9:
        /*0018*/ 	.byte	0x04, 0x17
        /*001a*/ 	.short	(.L_11 - .L_10)
.L_10:
        /*001c*/ 	.word	0x00000000
        /*0020*/ 	.short	0x0002
        /*0022*/ 	.short	0x0010
        /*0024*/ 	.byte	0x00, 0xf5, 0x21, 0x00


	//----- nvinfo : EIATTR_KPARAM_INFO
	.align		4
.L_11:
        /*0028*/ 	.byte	0x04, 0x17
        /*002a*/ 	.short	(.L_13 - .L_12)
.L_12:
        /*002c*/ 	.word	0x00000000
        /*0030*/ 	.short	0x0001
        /*0032*/ 	.short	0x0008
        /*0034*/ 	.byte	0x00, 0xf5, 0x21, 0x00


	//----- nvinfo : EIATTR_KPARAM_INFO
	.align		4
.L_13:
        /*0038*/ 	.byte	0x04, 0x17
        /*003a*/ 	.short	(.L_15 - .L_14)
.L_14:
        /*003c*/ 	.word	0x00000000
        /*0040*/ 	.short	0x0000
        /*0042*/ 	.short	0x0000
        /*0044*/ 	.byte	0x00, 0xf5, 0x21, 0x00


	//----- nvinfo : EIATTR_SPARSE_MMA_MASK
	.align		4
.L_15:
        /*0048*/ 	.byte	0x03, 0x50
        /*004a*/ 	.short	0x0000


	//----- nvinfo : EIATTR_MAXREG_COUNT
	.align		4
        /*004c*/ 	.byte	0x03, 0x1b
        /*004e*/ 	.short	0x00ff


	//----- nvinfo : EIATTR_MERCURY_ISA_VERSION
	.align		4
        /*0050*/ 	.byte	0x03, 0x5f
        /*0052*/ 	.short	0x0101


	//----- nvinfo : EIATTR_VRC_CTA_INIT_COUNT
	.align		4
        /*0054*/ 	.byte	0x02, 0x4a
	.zero		1
	.zero		1


	//----- nvinfo : EIATTR_EXIT_INSTR_OFFSETS
	.align		4
        /*0058*/ 	.byte	0x04, 0x1c
        /*005a*/ 	.short	(.L_17 - .L_16)


	//   ....[0]....
.L_16:
        /*005c*/ 	.word	0x000000d0


	//   ....[1]....
        /*0060*/ 	.word	0x00000930


	//----- nvinfo : EIATTR_CBANK_PARAM_SIZE
	.align		4
.L_17:
        /*0064*/ 	.byte	0x03, 0x19
        /*0066*/ 	.short	0x001c


	//----- nvinfo : EIATTR_PARAM_CBANK
	.align		4
        /*0068*/ 	.byte	0x04, 0x0a
        /*006a*/ 	.short	(.L_19 - .L_18)
	.align		4
.L_18:
        /*006c*/ 	.word	index@(.nv.constant0._Z6MatMulPiS_S_i)
        /*0070*/ 	.short	0x0380
        /*0072*/ 	.short	0x001c


	//----- nvinfo : EIATTR_SW_WAR
	.align		4
.L_19:
        /*0074*/ 	.byte	0x04, 0x36
        /*0076*/ 	.short	(.L_21 - .L_20)
.L_20:
        /*0078*/ 	.word	0x00000008
.L_21:


//--------------------- .nv.callgraph             --------------------------
	.section	.nv.callgraph,"",@"SHT_CUDA_CALLGRAPH"
	.align	4
	.sectionentsize	8
	.align		4
        /*0000*/ 	.word	0x00000000
	.align		4
        /*0004*/ 	.word	0xffffffff
	.align		4
        /*0008*/ 	.word	0x00000000
	.align		4
        /*000c*/ 	.word	0xfffffffe
	.align		4
        /*0010*/ 	.word	0x00000000
	.align		4
        /*0014*/ 	.word	0xfffffffd
	.align		4
        /*0018*/ 	.word	0x00000000
	.align		4
        /*001c*/ 	.word	0xfffffffc


//--------------------- .text._Z6MatMulPiS_S_i    --------------------------
	.section	.text._Z6MatMulPiS_S_i,"ax",@progbits
	.align	128
        .global         _Z6MatMulPiS_S_i
        .type           _Z6MatMulPiS_S_i,@function
        .size           _Z6MatMulPiS_S_i,(.L_x_5 - _Z6MatMulPiS_S_i)
        .other          _Z6MatMulPiS_S_i,@"STO_CUDA_ENTRY STV_DEFAULT"
_Z6MatMulPiS_S_i:
.text._Z6MatMulPiS_S_i:
[----:B------:R-:W-:Y:S01]  /*0000*/  LDC R1, c[0x0][0x37c] ;  /* 0x0000df00ff017b82 */ /* 0x000fe20000000800 */
[----:B------:R-:W0:Y:S07]  /*0010*/  S2R R3, SR_TID.X ;  /* 0x0000000000037919 */ /* 0x000e2e0000002100 */
[----:B------:R-:W1:Y:S01]  /*0020*/  S2UR UR4, SR_CTAID.Y ;  /* 0x00000000000479c3 */ /* 0x000e620000002600 */
[----:B------:R-:W2:Y:S07]  /*0030*/  S2R R9, SR_TID.Y ;  /* 0x0000000000097919 */ /* 0x000eae0000002200 */
[----:B------:R-:W0:Y:S08]  /*0040*/  S2UR UR6, SR_CTAID.X ;  /* 0x00000000000679c3 */ /* 0x000e300000002500 */
[----:B------:R-:W0:Y:S01]  /*0050*/  LDC R4, c[0x0][0x360] ;  /* 0x0000d800ff047b82 */ /* 0x000e220000000800 */
[----:B------:R-:W1:Y:S07]  /*0060*/  LDCU UR5, c[0x0][0x364] ;  /* 0x00006c80ff0577ac */ /* 0x000e6e0008000800 */
[----:B------:R-:W3:Y:S01]  /*0070*/  LDC R0, c[0x0][0x398] ;  /* 0x0000e600ff007b82 */ /* 0x000ee20000000800 */
[----:B-1----:R-:W-:Y:S01]  /*0080*/  UIMAD UR4, UR4, UR5, URZ ;  /* 0x00000005040472a4 */ /* 0x002fe2000f8e02ff */
[----:B0-----:R-:W-:-:S05]  /*0090*/  IMAD R4, R4, UR6, R3 ;  /* 0x0000000604047c24 */ /* 0x001fca000f8e0203 */
[----:B--2---:R-:W-:-:S04]  /*00a0*/  IADD3 R3, PT, PT, R9, UR4, RZ ;  /* 0x0000000409037c10 */ /* 0x004fc8000fffe0ff */
[----:B------:R-:W-:-:S04]  /*00b0*/  VIMNMX R5, PT, PT, R4, R3, !PT ;  /* 0x0000000304057248 */ /* 0x000fc80007fe0100 */
[----:B---3--:R-:W-:-:S13]  /*00c0*/  ISETP.GE.AND P0, PT, R5, R0, PT ;  /* 0x000000000500720c */ /* 0x008fda0003f06270 */
[----:B------:R-:W-:Y:S05]  /*00d0*/  @P0 EXIT ;  /* 0x000000000000094d */ /* 0x000fea0003800000 */
[C---:B------:R-:W-:Y:S01]  /*00e0*/  ISETP.GE.U32.AND P1, PT, R0.reuse, 0x8, PT ;  /* 0x000000080000780c */ /* 0x040fe20003f26070 */
[----:B------:R-:W0:Y:S01]  /*00f0*/  LDCU.64 UR8, c[0x0][0x358] ;  /* 0x00006b00ff0877ac */ /* 0x000e220008000a00 */
[----:B------:R-:W-:Y:S01]  /*0100*/  LOP3.LUT R2, R0, 0x7, RZ, 0xc0, !PT ;  /* 0x0000000700027812 */ /* 0x000fe200078ec0ff */
[----:B------:R-:W-:Y:S02]  /*0110*/  HFMA2 R5, -RZ, RZ, 0, 0 ;  /* 0x00000000ff057431 */ /* 0x000fe400000001ff */
[----:B------:R-:W-:Y:S01]  /*0120*/  IMAD R4, R4, R0, RZ ;  /* 0x0000000004047224 */ /* 0x000fe200078e02ff */
[----:B------:R-:W-:Y:S02]  /*0130*/  MOV R10, RZ ;  /* 0x000000ff000a7202 */ /* 0x000fe40000000f00 */
[----:B------:R-:W-:-:S05]  /*0140*/  ISETP.NE.AND P0, PT, R2, RZ, PT ;  /* 0x000000ff0200720c */ /* 0x000fca0003f05270 */
[----:B------:R-:W-:Y:S08]  /*0150*/  @!P1 BRA `(.L_x_0) ;  /* 0x0000000000fc9947 */ /* 0x000ff00003800000 */
[----:B------:R-:W1:Y:S01]  /*0160*/  LDCU.64 UR6, c[0x0][0x380] ;  /* 0x00007000ff0677ac */ /* 0x000e620008000a00 */
[C---:B------:R-:W-:Y:S01]  /*0170*/  LOP3.LUT R5, R0.reuse, 0x7ffffff8, RZ, 0xc0, !PT ;  /* 0x7ffffff800057812 */ /* 0x040fe200078ec0ff */
[C-C-:B------:R-:W-:Y:S01]  /*0180*/  IMAD R11, R0.reuse, 0x3, R3.reuse ;  /* 0x00000003000b7824 */ /* 0x140fe200078e0203 */
[CC--:B------:R-:W-:Y:S01]  /*0190*/  LEA R7, R0.reuse, R3.reuse, 0x1 ;  /* 0x0000000300077211 */ /* 0x0c0fe200078e08ff */
[C-C-:B------:R-:W-:Y:S01]  /*01a0*/  IMAD R15, R0.reuse, 0x5, R3.reuse ;  /* 0x00000005000f7824 */ /* 0x140fe200078e0203 */
[CC--:B------:R-:W-:Y:S01]  /*01b0*/  LEA R13, R0.reuse, R3.reuse, 0x2 ;  /* 0x00000003000d7211 */ /* 0x0c0fe200078e10ff */
[C-C-:B------:R-:W-:Y:S01]  /*01c0*/  IMAD R17, R0.reuse, 0x6, R3.reuse ;  /* 0x0000000600117824 */ /* 0x140fe200078e0203 */
[----:B------:R-:W-:Y:S01]  /*01d0*/  MOV R10, RZ ;  /* 0x000000ff000a7202 */ /* 0x000fe20000000f00 */
[----:B------:R-:W-:Y:S01]  /*01e0*/  IMAD R25, R0, 0x7, R3 ;  /* 0x0000000700197824 */ /* 0x000fe200078e0203 */
[----:B------:R-:W-:Y:S02]  /*01f0*/  MOV R8, R4 ;  /* 0x0000000400087202 */ /* 0x000fe40000000f00 */
[----:B------:R-:W-:-:S02]  /*0200*/  MOV R29, R3 ;  /* 0x00000003001d7202 */ /* 0x000fc40000000f00 */
[----:B------:R-:W-:Y:S02]  /*0210*/  IADD3 R6, PT, PT, -R5, RZ, RZ ;  /* 0x000000ff05067210 */ /* 0x000fe40007ffe1ff */
[----:B------:R-:W-:Y:S01]  /*0220*/  IADD3 R9, PT, PT, R0, UR4, R9 ;  /* 0x0000000400097c10 */ /* 0x000fe2000fffe009 */
[----:B-1----:R-:W-:-:S04]  /*0230*/  UIADD3 UR5, UP0, UPT, UR6, 0x10, URZ ;  /* 0x0000001006057890 */ /* 0x002fc8000ff1e0ff */
[----:B------:R-:W-:-:S12]  /*0240*/  UIADD3.X UR4, UPT, UPT, URZ, UR7, URZ, UP0, !UPT ;  /* 0x00000007ff047290 */ /* 0x000fd800087fe4ff */
.L_x_1:
[----:B------:R-:W1:Y:S01]  /*0250*/  LDC.64 R18, c[0x0][0x388] ;  /* 0x0000e200ff127b82 */ /* 0x000e620000000a00 */
[----:B------:R-:W-:Y:S02]  /*0260*/  MOV R20, UR5 ;  /* 0x0000000500147c02 */ /* 0x000fe40008000f00 */
[----:B------:R-:W-:-:S03]  /*0270*/  MOV R21, UR4 ;  /* 0x0000000400157c02 */ /* 0x000fc60008000f00 */
[----:B------:R-:W-:-:S05]  /*0280*/  IMAD.WIDE R20, R8, 0x4, R20 ;  /* 0x0000000408147825 */ /* 0x000fca00078e0214 */
[----:B0-----:R-:W2:Y:S04]  /*0290*/  LDG.E R12, desc[UR8][R20.64+-0x10] ;  /* 0xfffff008140c7981 */ /* 0x001ea8000c1e1900 */
[----:B------:R-:W3:Y:S04]  /*02a0*/  LDG.E R14, desc[UR8][R20.64+-0xc] ;  /* 0xfffff408140e7981 */ /* 0x000ee8000c1e1900 */
[----:B------:R-:W4:Y:S01]  /*02b0*/  LDG.E R28, desc[UR8][R20.64+-0x8] ;  /* 0xfffff808141c7981 */ /* 0x000f22000c1e1900 */
[----:B-1----:R-:W-:-:S03]  /*02c0*/  IMAD.WIDE.U32 R22, R29, 0x4, R18 ;  /* 0x000000041d167825 */ /* 0x002fc600078e0012 */
[----:B------:R-:W5:Y:S04]  /*02d0*/  LDG.E R16, desc[UR8][R20.64+-0x4] ;  /* 0xfffffc0814107981 */ /* 0x000f68000c1e1900 */
[----:B------:R-:W2:Y:S01]  /*02e0*/  LDG.E R23, desc[UR8][R22.64] ;  /* 0x0000000816177981 */ /* 0x000ea2000c1e1900 */
[----:B------:R-:W-:-:S04]  /*02f0*/  IMAD.WIDE.U32 R26, R9, 0x4, R18 ;  /* 0x00000004091a7825 */ /* 0x000fc800078e0012 */
[----:B--2---:R-:W-:Y:S02]  /*0300*/  IMAD R10, R12, R23, R10 ;  /* 0x000000170c0a7224 */ /* 0x004fe400078e020a */
[--C-:B------:R-:W-:Y:S01]  /*0310*/  IMAD.WIDE.U32 R22, R7, 0x4, R18.reuse ;  /* 0x0000000407167825 */ /* 0x100fe200078e0012 */
[----:B------:R0:W3:Y:S05]  /*0320*/  LDG.E R12, desc[UR8][R26.64] ;  /* 0x000000081a0c7981 */ /* 0x0000ea000c1e1900 */
[----:B------:R-:W4:Y:S01]  /*0330*/  LDG.E R23, desc[UR8][R22.64] ;  /* 0x0000000816177981 */ /* 0x000f22000c1e1900 */
[----:B0-----:R-:W-:-:S05]  /*0340*/  IMAD.WIDE.U32 R26, R11, 0x4, R18 ;  /* 0x000000040b1a7825 */ /* 0x001fca00078e0012 */
[----:B------:R0:W5:Y:S02]  /*0350*/  LDG.E R24, desc[UR8][R26.64] ;  /* 0x000000081a187981 */ /* 0x000164000c1e1900 */
[----:B0-----:R-:W-:-:S04]  /*0360*/  IMAD.WIDE.U32 R26, R13, 0x4, R18 ;  /* 0x000000040d1a7825 */ /* 0x001fc800078e0012 */
[----:B---3--:R-:W-:Y:S02]  /*0370*/  IMAD R10, R14, R12, R10 ;  /* 0x0000000c0e0a7224 */ /* 0x008fe400078e020a */
[----:B------:R-:W2:Y:S02]  /*0380*/  LDG.E R14, desc[UR8][R20.64+0x4] ;  /* 0x00000408140e7981 */ /* 0x000ea4000c1e1900 */
[----:B----4-:R-:W-:Y:S02]  /*0390*/  IMAD R10, R28, R23, R10 ;  /* 0x000000171c0a7224 */ /* 0x010fe400078e020a */
[----:B------:R-:W3:Y:S01]  /*03a0*/  LDG.E R12, desc[UR8][R20.64+0x8] ;  /* 0x00000808140c7981 */ /* 0x000ee2000c1e1900 */
[----:B------:R-:W-:-:S03]  /*03b0*/  IMAD.WIDE.U32 R22, R15, 0x4, R18 ;  /* 0x000000040f167825 */ /* 0x000fc600078e0012 */
[----:B------:R-:W4:Y:S04]  /*03c0*/  LDG.E R28, desc[UR8][R20.64+0xc] ;  /* 0x00000c08141c7981 */ /* 0x000f28000c1e1900 */
[----:B------:R-:W2:Y:S01]  /*03d0*/  LDG.E R23, desc[UR8][R22.64] ;  /* 0x0000000816177981 */ /* 0x000ea2000c1e1900 */
[----:B-----5:R-:W-:-:S03]  /*03e0*/  IMAD R10, R16, R24, R10 ;  /* 0x00000018100a7224 */ /* 0x020fc600078e020a */
[----:B------:R0:W5:Y:S04]  /*03f0*/  LDG.E R24, desc[UR8][R26.64] ;  /* 0x000000081a187981 */ /* 0x000168000c1e1900 */
[----:B------:R-:W5:Y:S01]  /*0400*/  LDG.E R16, desc[UR8][R20.64] ;  /* 0x0000000814107981 */ /* 0x000f62000c1e1900 */
[----:B0-----:R-:W-:-:S04]  /*0410*/  IMAD.WIDE.U32 R26, R17, 0x4, R18 ;  /* 0x00000004111a7825 */ /* 0x001fc800078e0012 */
[----:B------:R-:W-:Y:S02]  /*0420*/  IMAD.WIDE.U32 R18, R25, 0x4, R18 ;  /* 0x0000000419127825 */ /* 0x000fe400078e0012 */
[----:B------:R-:W3:Y:S04]  /*0430*/  LDG.E R27, desc[UR8][R26.64] ;  /* 0x000000081a1b7981 */ /* 0x000ee8000c1e1900 */
[----:B------:R-:W4:Y:S01]  /*0440*/  LDG.E R19, desc[UR8][R18.64] ;  /* 0x0000000812137981 */ /* 0x000f22000c1e1900 */
[----:B------:R-:W-:-:S04]  /*0450*/  IADD3 R6, PT, PT, R6, 0x8, RZ ;  /* 0x0000000806067810 */ /* 0x000fc80007ffe0ff */
[----:B------:R-:W-:Y:S02]  /*0460*/  ISETP.NE.AND P1, PT, R6, RZ, PT ;  /* 0x000000ff0600720c */ /* 0x000fe40003f25270 */
[C---:B------:R-:W-:Y:S02]  /*0470*/  LEA R9, R0.reuse, R9, 0x3 ;  /* 0x0000000900097211 */ /* 0x040fe400078e18ff */
[C---:B------:R-:W-:Y:S02]  /*0480*/  LEA R7, R0.reuse, R7, 0x3 ;  /* 0x0000000700077211 */ /* 0x040fe400078e18ff */
[C---:B------:R-:W-:Y:S02]  /*0490*/  LEA R11, R0.reuse, R11, 0x3 ;  /* 0x0000000b000b7211 */ /* 0x040fe400078e18ff */
[C---:B------:R-:W-:Y:S02]  /*04a0*/  LEA R13, R0.reuse, R13, 0x3 ;  /* 0x0000000d000d7211 */ /* 0x040fe400078e18ff */
[----:B------:R-:W-:-:S02]  /*04b0*/  LEA R15, R0, R15, 0x3 ;  /* 0x0000000f000f7211 */ /* 0x000fc400078e18ff */
[C---:B------:R-:W-:Y:S02]  /*04c0*/  LEA R17, R0.reuse, R17, 0x3 ;  /* 0x0000001100117211 */ /* 0x040fe400078e18ff */
[C---:B------:R-:W-:Y:S02]  /*04d0*/  LEA R25, R0.reuse, R25, 0x3 ;  /* 0x0000001900197211 */ /* 0x040fe400078e18ff */
[----:B------:R-:W-:Y:S02]  /*04e0*/  LEA R29, R0, R29, 0x3 ;  /* 0x0000001d001d7211 */ /* 0x000fe400078e18ff */
[----:B------:R-:W-:Y:S01]  /*04f0*/  IADD3 R8, PT, PT, R8, 0x8, RZ ;  /* 0x0000000808087810 */ /* 0x000fe20007ffe0ff */
[----:B-----5:R-:W-:-:S04]  /*0500*/  IMAD R10, R16, R24, R10 ;  /* 0x00000018100a7224 */ /* 0x020fc800078e020a */
[----:B--2---:R-:W-:-:S04]  /*0510*/  IMAD R10, R14, R23, R10 ;  /* 0x000000170e0a7224 */ /* 0x004fc800078e020a */
[----:B---3--:R-:W-:-:S04]  /*0520*/  IMAD R10, R12, R27, R10 ;  /* 0x0000001b0c0a7224 */ /* 0x008fc800078e020a */
[----:B----4-:R-:W-:Y:S01]  /*0530*/  IMAD R10, R28, R19, R10 ;  /* 0x000000131c0a7224 */ /* 0x010fe200078e020a */
[----:B------:R-:W-:Y:S06]  /*0540*/  @P1 BRA `(.L_x_1) ;  /* 0xfffffffc00401947 */ /* 0x000fec000383ffff */
.L_x_0:
[----:B------:R-:W-:Y:S05]  /*0550*/  @!P0 BRA `(.L_x_2) ;  /* 0x0000000000e48947 */ /* 0x000fea0003800000 */
[----:B------:R-:W-:Y:S02]  /*0560*/  ISETP.GE.U32.AND P0, PT, R2, 0x4, PT ;  /* 0x000000040200780c */ /* 0x000fe40003f06070 */
[----:B------:R-:W-:-:S04]  /*0570*/  LOP3.LUT R18, R0, 0x3, RZ, 0xc0, !PT ;  /* 0x0000000300127812 */ /* 0x000fc800078ec0ff */
[----:B------:R-:W-:-:S07]  /*0580*/  ISETP.NE.AND P1, PT, R18, RZ, PT ;  /* 0x000000ff1200720c */ /* 0x000fce0003f25270 */
[----:B------:R-:W-:Y:S06]  /*0590*/  @!P0 BRA `(.L_x_3) ;  /* 0x0000000000648947 */ /* 0x000fec0003800000 */
[----:B------:R-:W1:Y:S01]  /*05a0*/  LDC.64 R6, c[0x0][0x388] ;  /* 0x0000e200ff067b82 */ /* 0x000e620000000a00 */
[----:B------:R-:W-:Y:S01]  /*05b0*/  IMAD R17, R5, R0, R3 ;  /* 0x0000000005117224 */ /* 0x000fe200078e0203 */
[----:B------:R-:W-:-:S04]  /*05c0*/  IADD3 R11, PT, PT, R4, R5, RZ ;  /* 0x00000005040b7210 */ /* 0x000fc80007ffe0ff */
[-C--:B------:R-:W-:Y:S02]  /*05d0*/  IADD3 R15, PT, PT, R17, R0.reuse, RZ ;  /* 0x00000000110f7210 */ /* 0x080fe40007ffe0ff */
[----:B------:R-:W2:Y:S02]  /*05e0*/  LDC.64 R8, c[0x0][0x380] ;  /* 0x0000e000ff087b82 */ /* 0x000ea40000000a00 */
[----:B------:R-:W-:Y:S01]  /*05f0*/  IADD3 R19, PT, PT, R15, R0, RZ ;  /* 0x000000000f137210 */ /* 0x000fe20007ffe0ff */
[----:B-1----:R-:W-:-:S04]  /*0600*/  IMAD.WIDE.U32 R16, R17, 0x4, R6 ;  /* 0x0000000411107825 */ /* 0x002fc800078e0006 */
[----:B------:R-:W-:Y:S02]  /*0610*/  IMAD.WIDE.U32 R14, R15, 0x4, R6 ;  /* 0x000000040f0e7825 */ /* 0x000fe400078e0006 */
[----:B0-----:R-:W3:Y:S02]  /*0620*/  LDG.E R16, desc[UR8][R16.64] ;  /* 0x0000000810107981 */ /* 0x001ee4000c1e1900 */
[----:B--2---:R-:W-:Y:S02]  /*0630*/  IMAD.WIDE R8, R11, 0x4, R8 ;  /* 0x000000040b087825 */ /* 0x004fe400078e0208 */
[----:B------:R-:W2:Y:S02]  /*0640*/  LDG.E R14, desc[UR8][R14.64] ;  /* 0x000000080e0e7981 */ /* 0x000ea4000c1e1900 */
[C-C-:B------:R-:W-:Y:S01]  /*0650*/  IMAD.WIDE.U32 R12, R19.reuse, 0x4, R6.reuse ;  /* 0x00000004130c7825 */ /* 0x140fe200078e0006 */
[----:B------:R-:W-:Y:S01]  /*0660*/  IADD3 R19, PT, PT, R19, R0, RZ ;  /* 0x0000000013137210 */ /* 0x000fe20007ffe0ff */
[----:B------:R-:W3:Y:S04]  /*0670*/  LDG.E R11, desc[UR8][R8.64] ;  /* 0x00000008080b7981 */ /* 0x000ee8000c1e1900 */
[----:B------:R-:W2:Y:S01]  /*0680*/  LDG.E R2, desc[UR8][R8.64+0x4] ;  /* 0x0000040808027981 */ /* 0x000ea2000c1e1900 */
[----:B------:R-:W-:-:S03]  /*0690*/  IMAD.WIDE.U32 R6, R19, 0x4, R6 ;  /* 0x0000000413067825 */ /* 0x000fc600078e0006 */
[----:B------:R-:W4:Y:S04]  /*06a0*/  LDG.E R12, desc[UR8][R12.64] ;  /* 0x000000080c0c7981 */ /* 0x000f28000c1e1900 */
[----:B------:R-:W4:Y:S04]  /*06b0*/  LDG.E R19, desc[UR8][R8.64+0x8] ;  /* 0x0000080808137981 */ /* 0x000f28000c1e1900 */
[----:B------:R-:W5:Y:S04]  /*06c0*/  LDG.E R21, desc[UR8][R8.64+0xc] ;  /* 0x00000c0808157981 */ /* 0x000f68000c1e1900 */
[----:B------:R-:W5:Y:S01]  /*06d0*/  LDG.E R6, desc[UR8][R6.64] ;  /* 0x0000000806067981 */ /* 0x000f62000c1e1900 */
[----:B------:R-:W-:Y:S01]  /*06e0*/  IADD3 R5, PT, PT, R5, 0x4, RZ ;  /* 0x0000000405057810 */ /* 0x000fe20007ffe0ff */
[----:B---3--:R-:W-:-:S04]  /*06f0*/  IMAD R11, R11, R16, R10 ;  /* 0x000000100b0b7224 */ /* 0x008fc800078e020a */
[----:B--2---:R-:W-:-:S04]  /*0700*/  IMAD R2, R2, R14, R11 ;  /* 0x0000000e02027224 */ /* 0x004fc800078e020b */
[----:B----4-:R-:W-:-:S04]  /*0710*/  IMAD R2, R19, R12, R2 ;  /* 0x0000000c13027224 */ /* 0x010fc800078e0202 */
[----:B-----5:R-:W-:-:S07]  /*0720*/  IMAD R10, R21, R6, R2 ;  /* 0x00000006150a7224 */ /* 0x020fce00078e0202 */
.L_x_3:
[----:B------:R-:W-:Y:S05]  /*0730*/  @!P1 BRA `(.L_x_2) ;  /* 0x00000000006c9947 */ /* 0x000fea0003800000 */
[----:B------:R-:W1:Y:S01]  /*0740*/  LDC.64 R16, c[0x0][0x388] ;  /* 0x0000e200ff107b82 */ /* 0x000e620000000a00 */
[----:B------:R-:W-:Y:S02]  /*0750*/  ISETP.NE.AND P0, PT, R18, 0x1, PT ;  /* 0x000000011200780c */ /* 0x000fe40003f05270 */
[----:B------:R-:W-:-:S04]  /*0760*/  LOP3.LUT R2, R0, 0x1, RZ, 0xc0, !PT ;  /* 0x0000000100027812 */ /* 0x000fc800078ec0ff */
[----:B------:R-:W-:Y:S01]  /*0770*/  ISETP.NE.U32.AND P1, PT, R2, 0x1, PT ;  /* 0x000000010200780c */ /* 0x000fe20003f25070 */
[----:B------:R-:W2:Y:S06]  /*0780*/  LDC.64 R6, c[0x0][0x380] ;  /* 0x0000e000ff067b82 */ /* 0x000eac0000000a00 */
[C---:B------:R-:W-:Y:S01]  /*0790*/  @P0 IMAD R15, R5.reuse, R0, R3 ;  /* 0x00000000050f0224 */ /* 0x040fe200078e0203 */
[----:B------:R-:W-:Y:S01]  /*07a0*/  @P0 IADD3 R11, PT, PT, R4, R5, RZ ;  /* 0x00000005040b0210 */ /* 0x000fe20007ffe0ff */
[----:B------:R-:W3:Y:S01]  /*07b0*/  LDC.64 R12, c[0x0][0x380] ;  /* 0x0000e000ff0c7b82 */ /* 0x000ee20000000a00 */
[----:B------:R-:W-:-:S02]  /*07c0*/  @P0 IADD3 R5, PT, PT, R5, 0x2, RZ ;  /* 0x0000000205050810 */ /* 0x000fc40007ffe0ff */
[----:B------:R-:W-:-:S05]  /*07d0*/  @P0 IADD3 R19, PT, PT, R15, R0, RZ ;  /* 0x000000000f130210 */ /* 0x000fca0007ffe0ff */
[----:B------:R-:W4:Y:S01]  /*07e0*/  LDC.64 R8, c[0x0][0x388] ;  /* 0x0000e200ff087b82 */ /* 0x000f220000000a00 */
[----:B-1----:R-:W-:-:S04]  /*07f0*/  @P0 IMAD.WIDE.U32 R14, R15, 0x4, R16 ;  /* 0x000000040f0e0825 */ /* 0x002fc800078e0010 */
[----:B------:R-:W-:Y:S02]  /*0800*/  @P0 IMAD.WIDE.U32 R16, R19, 0x4, R16 ;  /* 0x0000000413100825 */ /* 0x000fe400078e0010 */
[----:B0-----:R-:W5:Y:S02]  /*0810*/  @P0 LDG.E R14, desc[UR8][R14.64] ;  /* 0x000000080e0e0981 */ /* 0x001f64000c1e1900 */
[----:B--2---:R-:W-:Y:S01]  /*0820*/  @P0 IMAD.WIDE R6, R11, 0x4, R6 ;  /* 0x000000040b060825 */ /* 0x004fe200078e0206 */
[----:B------:R-:W-:Y:S01]  /*0830*/  @!P1 IADD3 R11, PT, PT, R4, R5, RZ ;  /* 0x00000005040b9210 */ /* 0x000fe20007ffe0ff */
[----:B------:R-:W2:Y:S02]  /*0840*/  @P0 LDG.E R16, desc[UR8][R16.64] ;  /* 0x0000000810100981 */ /* 0x000ea4000c1e1900 */
[----:B------:R-:W-:Y:S02]  /*0850*/  @!P1 IMAD R5, R5, R0, R3 ;  /* 0x0000000005059224 */ /* 0x000fe400078e0203 */
[----:B------:R-:W5:Y:S01]  /*0860*/  @P0 LDG.E R19, desc[UR8][R6.64] ;  /* 0x0000000806130981 */ /* 0x000f62000c1e1900 */
[----:B---3--:R-:W-:-:S03]  /*0870*/  @!P1 IMAD.WIDE R12, R11, 0x4, R12 ;  /* 0x000000040b0c9825 */ /* 0x008fc600078e020c */
[----:B------:R-:W2:Y:S04]  /*0880*/  @P0 LDG.E R0, desc[UR8][R6.64+0x4] ;  /* 0x0000040806000981 */ /* 0x000ea8000c1e1900 */
[----:B------:R-:W3:Y:S01]  /*0890*/  @!P1 LDG.E R13, desc[UR8][R12.64] ;  /* 0x000000080c0d9981 */ /* 0x000ee2000c1e1900 */
[----:B----4-:R-:W-:-:S06]  /*08a0*/  @!P1 IMAD.WIDE.U32 R8, R5, 0x4, R8 ;  /* 0x0000000405089825 */ /* 0x010fcc00078e0008 */
[----:B------:R-:W3:Y:S01]  /*08b0*/  @!P1 LDG.E R8, desc[UR8][R8.64] ;  /* 0x0000000808089981 */ /* 0x000ee2000c1e1900 */
[----:B-----5:R-:W-:-:S04]  /*08c0*/  @P0 IMAD R19, R19, R14, R10 ;  /* 0x0000000e13130224 */ /* 0x020fc800078e020a */
[----:B--2---:R-:W-:-:S04]  /*08d0*/  @P0 IMAD R10, R0, R16, R19 ;  /* 0x00000010000a0224 */ /* 0x004fc800078e0213 */
[----:B---3--:R-:W-:-:S07]  /*08e0*/  @!P1 IMAD R10, R13, R8, R10 ;  /* 0x000000080d0a9224 */ /* 0x008fce00078e020a */
.L_x_2:
[----:B------:R-:W1:Y:S01]  /*08f0*/  LDC.64 R6, c[0x0][0x390] ;  /* 0x0000e400ff067b82 */ /* 0x000e620000000a00 */
[----:B------:R-:W-:-:S05]  /*0900*/  IADD3 R3, PT, PT, R3, R4, RZ ;  /* 0x0000000403037210 */ /* 0x000fca0007ffe0ff */
[----:B-1----:R-:W-:-:S05]  /*0910*/  IMAD.WIDE R2, R3, 0x4, R6 ;  /* 0x0000000403027825 */ /* 0x002fca00078e0206 */
[----:B0-----:R-:W-:Y:S01]  /*0920*/  STG.E desc[UR8][R2.64], R10 ;  /* 0x0000000a02007986 */ /* 0x001fe2000c101908 */
[----:B------:R-:W-:Y:S05]  /*0930*/  EXIT ;  /* 0x000000000000794d */ /* 0x000fea0003800000 */
.L_x_4:
[----:B------:R-:W-:-:S00]  /*0940*/  BRA `(.L_x_4) ;  /* 0xfffffffc00fc7947 */ /* 0x000fc0000383ffff */
[----:B------:R-:W-:-:S00]  /*0950*/  NOP ;  /* 0x0000000000007918 */ /* 0x000fc00000000000 */
        /* <DEDUP_REMOVED lines=10> */
.L_x_5:


//--------------------- .nv.shared.reserved.0     --------------------------
	.section	.nv.shared.reserved.0,"aw",@nobits
	.weak		__nv_reservedSMEM_offset_0_alias
	.size		__nv_reservedSMEM_offset_0_alias, 0, 64
	.other		__nv_reservedSMEM_offset_0_alias,@"STO_CUDA_RESERVED_SHARED STV_DEFAULT"
__nv_reservedSMEM_offset_0_alias:
	.zero		0
	.zero		64


//--------------------- .nv.constant0._Z6MatMulPiS_S_i --------------------------
	.section	.nv.constant0._Z6MatMulPiS_S_i,"a",@progbits
	.sectionflags	@""
	.align	4
.nv.constant0._Z6MatMulPiS_S_i:
	.zero		924


//--------------------- SYMBOLS --------------------------

	.type		.nv.reservedSmem.offset0,@object
	.size		.nv.reservedSmem.offset0,0x4
